//
// Generated by NVIDIA NVVM Compiler
//
// Compiler Build ID: CL-36424714
// Cuda compilation tools, release 13.0, V13.0.88
// Based on NVVM 20.0.0
//

.version 9.0
.target sm_100
.address_size 64

	// .globl	_Z11around_peakPdPKiS1_idii

.visible .entry _Z11around_peakPdPKiS1_idii(
	.param .u64 .ptr .align 1 _Z11around_peakPdPKiS1_idii_param_0,
	.param .u64 .ptr .align 1 _Z11around_peakPdPKiS1_idii_param_1,
	.param .u64 .ptr .align 1 _Z11around_peakPdPKiS1_idii_param_2,
	.param .u32 _Z11around_peakPdPKiS1_idii_param_3,
	.param .f64 _Z11around_peakPdPKiS1_idii_param_4,
	.param .u32 _Z11around_peakPdPKiS1_idii_param_5,
	.param .u32 _Z11around_peakPdPKiS1_idii_param_6
)
{
	.reg .pred 	%p<15>;
	.reg .b32 	%r<32>;
	.reg .b64 	%rd<17>;
	.reg .b64 	%fd<3>;

	ld.param.u64 	%rd5, [_Z11around_peakPdPKiS1_idii_param_0];
	ld.param.u64 	%rd3, [_Z11around_peakPdPKiS1_idii_param_1];
	ld.param.u64 	%rd4, [_Z11around_peakPdPKiS1_idii_param_2];
	ld.param.u32 	%r7, [_Z11around_peakPdPKiS1_idii_param_3];
	ld.param.f64 	%fd1, [_Z11around_peakPdPKiS1_idii_param_4];
	ld.param.u32 	%r8, [_Z11around_peakPdPKiS1_idii_param_5];
	ld.param.u32 	%r10, [_Z11around_peakPdPKiS1_idii_param_6];
	cvta.to.global.u64 	%rd1, %rd5;
	mov.u32 	%r11, %ctaid.x;
	mov.u32 	%r12, %ntid.x;
	mov.u32 	%r13, %tid.x;
	mad.lo.s32 	%r14, %r11, %r12, %r13;
	mov.u32 	%r15, %ctaid.y;
	mov.u32 	%r16, %ntid.y;
	mov.u32 	%r17, %tid.y;
	mad.lo.s32 	%r18, %r15, %r16, %r17;
	mov.u32 	%r19, %ctaid.z;
	mov.u32 	%r20, %ntid.z;
	mov.u32 	%r21, %tid.z;
	mad.lo.s32 	%r3, %r19, %r20, %r21;
	shl.b32 	%r4, %r8, 1;
	setp.ge.s32 	%p3, %r3, %r10;
	max.s32 	%r22, %r14, %r18;
	setp.gt.s32 	%p4, %r22, %r4;
	or.pred  	%p5, %p4, %p3;
	@%p5 bra 	$L__BB0_8;
	cvta.to.global.u64 	%rd6, %rd3;
	cvta.to.global.u64 	%rd7, %rd4;
	mul.wide.u32 	%rd8, %r3, 4;
	add.s64 	%rd9, %rd6, %rd8;
	ld.global.u32 	%r5, [%rd9];
	add.s64 	%rd10, %rd7, %rd8;
	ld.global.u32 	%r23, [%rd10];
	sub.s32 	%r25, %r23, %r7;
	add.s32 	%r26, %r23, %r7;
	mad.lo.s32 	%r27, %r3, %r4, %r3;
	add.s32 	%r28, %r27, %r18;
	mad.lo.s32 	%r29, %r28, %r4, %r28;
	add.s32 	%r6, %r29, %r14;
	setp.lt.s32 	%p7, %r14, %r25;
	setp.gt.s32 	%p8, %r14, %r26;
	mov.pred 	%p14, 0;
	or.pred  	%p9, %p7, %p8;
	@%p9 bra 	$L__BB0_3;
	sub.s32 	%r30, %r5, %r7;
	setp.ge.s32 	%p14, %r18, %r30;
$L__BB0_3:
	add.s32 	%r31, %r5, %r7;
	setp.gt.s32 	%p10, %r18, %r31;
	not.pred 	%p11, %p14;
	or.pred  	%p12, %p11, %p10;
	@%p12 bra 	$L__BB0_7;
	mul.wide.s32 	%rd14, %r6, 8;
	add.s64 	%rd2, %rd1, %rd14;
	ld.global.f64 	%fd2, [%rd2];
	setp.leu.f64 	%p13, %fd2, %fd1;
	@%p13 bra 	$L__BB0_6;
	mov.b64 	%rd16, 4607182418800017408;
	st.global.u64 	[%rd2], %rd16;
	bra.uni 	$L__BB0_8;
$L__BB0_6:
	mov.b64 	%rd15, 0;
	st.global.u64 	[%rd2], %rd15;
	bra.uni 	$L__BB0_8;
$L__BB0_7:
	mul.wide.s32 	%rd11, %r6, 8;
	add.s64 	%rd12, %rd1, %rd11;
	mov.b64 	%rd13, 0;
	st.global.u64 	[%rd12], %rd13;
$L__BB0_8:
	ret;

}


// ===== COMPILED SASS (sm_100) =====

	.target	sm_100

	.elftype	@"ET_EXEC"


//--------------------- .note.nv.tkinfo           --------------------------
	.section	.note.nv.tkinfo,"",@"SHT_NOTE"
	.sectionflags	@"SHF_NOTE_NV_TKINFO"
	.tkinfo
        /*0018*/ 	.word	0x00000002
        /*0030*/ 	.string	""
        /*0030*/ 	.string	"ptxas"
        /*0030*/ 	.string	"Cuda compilation tools, release 13.0, V13.0.88"
        /*0030*/ 	.string	"Build cuda_13.0.r13.0/compiler.36424714_0"
        /*0030*/ 	.string	"-arch sm_100 -m 64 "



//--------------------- .note.nv.cuinfo           --------------------------
	.section	.note.nv.cuinfo,"",@"SHT_NOTE"
	.sectionflags	@"SHF_NOTE_NV_CUINFO"
        /*0018*/ 	.short	0x0002
        /*001a*/ 	.short	0x0064
        /*001c*/ 	.short	0x0082
	.zero		2


//--------------------- .nv.info                  --------------------------
	.section	.nv.info,"",@"SHT_CUDA_INFO"
	.align	4


	//----- nvinfo : EIATTR_REGCOUNT
	.align		4
        /*0000*/ 	.byte	0x04, 0x2f
        /*0002*/ 	.short	(.L_1 - .L_0)
	.align		4
.L_0:
        /*0004*/ 	.word	index@(_Z11around_peakPdPKiS1_idii)
        /*0008*/ 	.word	0x00000010


	//----- nvinfo : EIATTR_FRAME_SIZE
	.align		4
.L_1:
        /*000c*/ 	.byte	0x04, 0x11
        /*000e*/ 	.short	(.L_3 - .L_2)
	.align		4
.L_2:
        /*0010*/ 	.word	index@(_Z11around_peakPdPKiS1_idii)
        /*0014*/ 	.word	0x00000000


	//----- nvinfo : EIATTR_MIN_STACK_SIZE
	.align		4
.L_3:
        /*0018*/ 	.byte	0x04, 0x12
        /*001a*/ 	.short	(.L_5 - .L_4)
	.align		4
.L_4:
        /*001c*/ 	.word	index@(_Z11around_peakPdPKiS1_idii)
        /*0020*/ 	.word	0x00000000
.L_5:


//--------------------- .nv.compat                --------------------------
	.section	.nv.compat,"",@"SHT_CUDA_COMPAT_INFO"
	.align	4
        /*0000*/ 	.byte	0x02, 0x09, 0x00, 0x00, 0x02, 0x02, 0x01, 0x00, 0x02, 0x05, 0x05, 0x00, 0x03, 0x07, 0x01, 0x01
        /*0010*/ 	.byte	0x02, 0x03, 0x00, 0x00, 0x02, 0x06, 0x01, 0x00, 0x04, 0x0b, 0x08, 0x00, 0x01, 0x00, 0x00, 0x00
        /*0020*/ 	.byte	0x00, 0x00, 0x00, 0x00


//--------------------- .nv.info._Z11around_peakPdPKiS1_idii --------------------------
	.section	.nv.info._Z11around_peakPdPKiS1_idii,"",@"SHT_CUDA_INFO"
	.sectionflags	@""
	.align	4


	//----- nvinfo : EIATTR_CUDA_API_VERSION
	.align		4
        /*0000*/ 	.byte	0x04, 0x37
        /*0002*/ 	.short	(.L_7 - .L_6)
.L_6:
        /*0004*/ 	.word	0x00000082


	//----- nvinfo : EIATTR_KPARAM_INFO
	.align		4
.L_7:
        /*0008*/ 	.byte	0x04, 0x17
        /*000a*/ 	.short	(.L_9 - .L_8)
.L_8:
        /*000c*/ 	.word	0x00000000
        /*0010*/ 	.short	0x0006
        /*0012*/ 	.short	0x002c
        /*0014*/ 	.byte	0x00, 0xf0, 0x11, 0x00


	//----- nvinfo : EIATTR_KPARAM_INFO
	.align		4
.L_9:
        /*0018*/ 	.byte	0x04, 0x17
        /*001a*/ 	.short	(.L_11 - .L_10)
.L_10:
        /*001c*/ 	.word	0x00000000
        /*0020*/ 	.short	0x0005
        /*0022*/ 	.short	0x0028
        /*0024*/ 	.byte	0x00, 0xf0, 0x11, 0x00


	//----- nvinfo : EIATTR_KPARAM_INFO
	.align		4
.L_11:
        /*0028*/ 	.byte	0x04, 0x17
        /*002a*/ 	.short	(.L_13 - .L_12)
.L_12:
        /*002c*/ 	.word	0x00000000
        /*0030*/ 	.short	0x0004
        /*0032*/ 	.short	0x0020
        /*0034*/ 	.byte	0x00, 0xf0, 0x21, 0x00


	//----- nvinfo : EIATTR_KPARAM_INFO
	.align		4
.L_13:
        /*0038*/ 	.byte	0x04, 0x17
        /*003a*/ 	.short	(.L_15 - .L_14)
.L_14:
        /*003c*/ 	.word	0x00000000
        /*0040*/ 	.short	0x0003
        /*0042*/ 	.short	0x0018
        /*0044*/ 	.byte	0x00, 0xf0, 0x11, 0x00


	//----- nvinfo : EIATTR_KPARAM_INFO
	.align		4
.L_15:
        /*0048*/ 	.byte	0x04, 0x17
        /*004a*/ 	.short	(.L_17 - .L_16)
.L_16:
        /*004c*/ 	.word	0x00000000
        /*0050*/ 	.short	0x0002
        /*0052*/ 	.short	0x0010
        /*0054*/ 	.byte	0x00, 0xf5, 0x21, 0x00


	//----- nvinfo : EIATTR_KPARAM_INFO
	.align		4
.L_17:
        /*0058*/ 	.byte	0x04, 0x17
        /*005a*/ 	.short	(.L_19 - .L_18)
.L_18:
        /*005c*/ 	.word	0x00000000
        /*0060*/ 	.short	0x0001
        /*0062*/ 	.short	0x0008
        /*0064*/ 	.byte	0x00, 0xf5, 0x21, 0x00


	//----- nvinfo : EIATTR_KPARAM_INFO
	.align		4
.L_19:
        /*0068*/ 	.byte	0x04, 0x17
        /*006a*/ 	.short	(.L_21 - .L_20)
.L_20:
        /*006c*/ 	.word	0x00000000
        /*0070*/ 	.short	0x0000
        /*0072*/ 	.short	0x0000
        /*0074*/ 	.byte	0x00, 0xf5, 0x21, 0x00


	//----- nvinfo : EIATTR_SPARSE_MMA_MASK
	.align		4
.L_21:
        /*0078*/ 	.byte	0x03, 0x50
        /*007a*/ 	.short	0x0000


	//----- nvinfo : EIATTR_MAXREG_COUNT
	.align		4
        /*007c*/ 	.byte	0x03, 0x1b
        /*007e*/ 	.short	0x00ff


	//----- nvinfo : EIATTR_MERCURY_ISA_VERSION
	.align		4
        /*0080*/ 	.byte	0x03, 0x5f
        /*0082*/ 	.short	0x0101


	//----- nvinfo : EIATTR_VRC_CTA_INIT_COUNT
	.align		4
        /*0084*/ 	.byte	0x02, 0x4a
	.zero		1
	.zero		1


	//----- nvinfo : EIATTR_EXIT_INSTR_OFFSETS
	.align		4
        /*0088*/ 	.byte	0x04, 0x1c
        /*008a*/ 	.short	(.L_23 - .L_22)


	//   ....[0]....
.L_22:
        /*008c*/ 	.word	0x00000120


	//   ....[1]....
        /*0090*/ 	.word	0x00000300


	//   ....[2]....
        /*0094*/ 	.word	0x00000320


	//   ....[3]....
        /*0098*/ 	.word	0x00000360


	//----- nvinfo : EIATTR_CRS_STACK_SIZE
	.align		4
.L_23:
        /*009c*/ 	.byte	0x04, 0x1e
        /*009e*/ 	.short	(.L_25 - .L_24)
.L_24:
        /*00a0*/ 	.word	0x00000000


	//----- nvinfo : EIATTR_CBANK_PARAM_SIZE
	.align		4
.L_25:
        /*00a4*/ 	.byte	0x03, 0x19
        /*00a6*/ 	.short	0x0030


	//----- nvinfo : EIATTR_PARAM_CBANK
	.align		4
        /*00a8*/ 	.byte	0x04, 0x0a
        /*00aa*/ 	.short	(.L_27 - .L_26)
	.align		4
.L_26:
        /*00ac*/ 	.word	index@(.nv.constant0._Z11around_peakPdPKiS1_idii)
        /*00b0*/ 	.short	0x0380
        /*00b2*/ 	.short	0x0030


	//----- nvinfo : EIATTR_SW_WAR
	.align		4
.L_27:
        /*00b4*/ 	.byte	0x04, 0x36
        /*00b6*/ 	.short	(.L_29 - .L_28)
.L_28:
        /*00b8*/ 	.word	0x00000008
.L_29:


//--------------------- .nv.callgraph             --------------------------
	.section	.nv.callgraph,"",@"SHT_CUDA_CALLGRAPH"
	.align	4
	.sectionentsize	8
	.align		4
        /*0000*/ 	.word	0x00000000
	.align		4
        /*0004*/ 	.word	0xffffffff
	.align		4
        /*0008*/ 	.word	0x00000000
	.align		4
        /*000c*/ 	.word	0xfffffffe
	.align		4
        /*0010*/ 	.word	0x00000000
	.align		4
        /*0014*/ 	.word	0xfffffffd
	.align		4
        /*0018*/ 	.word	0x00000000
	.align		4
        /*001c*/ 	.word	0xfffffffc


//--------------------- .text._Z11around_peakPdPKiS1_idii --------------------------
	.section	.text._Z11around_peakPdPKiS1_idii,"ax",@progbits
	.align	128
        .global         _Z11around_peakPdPKiS1_idii
        .type           _Z11around_peakPdPKiS1_idii,@function
        .size           _Z11around_peakPdPKiS1_idii,(.L_x_2 - _Z11around_peakPdPKiS1_idii)
        .other          _Z11around_peakPdPKiS1_idii,@"STO_CUDA_ENTRY STV_DEFAULT"
_Z11around_peakPdPKiS1_idii:
.text._Z11around_peakPdPKiS1_idii:
[----:B------:R-:W-:Y:S01]  /*0000*/  LDC R1, c[0x0][0x37c] ;  /* 0x0000df00ff017b82 */ /* 0x000fe20000000800 */
[----:B------:R-:W0:Y:S07]  /*0010*/  S2R R3, SR_TID.X ;  /* 0x0000000000037919 */ /* 0x000e2e0000002100 */
[----:B------:R-:W0:Y:S01]  /*0020*/  LDC R0, c[0x0][0x360] ;  /* 0x0000d800ff007b82 */ /* 0x000e220000000800 */
[----:B------:R-:W1:Y:S01]  /*0030*/  LDCU.64 UR4, c[0x0][0x3a8] ;  /* 0x00007500ff0477ac */ /* 0x000e620008000a00 */
[----:B------:R-:W2:Y:S01]  /*0040*/  S2R R2, SR_TID.Y ;  /* 0x0000000000027919 */ /* 0x000ea20000002200 */
[----:B------:R-:W3:Y:S05]  /*0050*/  S2R R4, SR_TID.Z ;  /* 0x0000000000047919 */ /* 0x000eea0000002300 */
[----:B------:R-:W2:Y:S08]  /*0060*/  LDC R7, c[0x0][0x364] ;  /* 0x0000d900ff077b82 */ /* 0x000eb00000000800 */
[----:B------:R-:W0:Y:S01]  /*0070*/  S2UR UR6, SR_CTAID.X ;  /* 0x00000000000679c3 */ /* 0x000e220000002500 */
[----:B-1----:R-:W-:-:S07]  /*0080*/  USHF.L.U32 UR4, UR4, 0x1, URZ ;  /* 0x0000000104047899 */ /* 0x002fce00080006ff */
[----:B------:R-:W2:Y:S08]  /*0090*/  S2UR UR7, SR_CTAID.Y ;  /* 0x00000000000779c3 */ /* 0x000eb00000002600 */
[----:B------:R-:W3:Y:S08]  /*00a0*/  S2UR UR8, SR_CTAID.Z ;  /* 0x00000000000879c3 */ /* 0x000ef00000002700 */
[----:B------:R-:W3:Y:S01]  /*00b0*/  LDC R9, c[0x0][0x368] ;  /* 0x0000da00ff097b82 */ /* 0x000ee20000000800 */
[----:B0-----:R-:W-:-:S02]  /*00c0*/  IMAD R0, R0, UR6, R3 ;  /* 0x0000000600007c24 */ /* 0x001fc4000f8e0203 */
[----:B--2---:R-:W-:-:S05]  /*00d0*/  IMAD R7, R7, UR7, R2 ;  /* 0x0000000707077c24 */ /* 0x004fca000f8e0202 */
[----:B------:R-:W-:Y:S01]  /*00e0*/  VIMNMX R2, PT, PT, R0, R7, !PT ;  /* 0x0000000700027248 */ /* 0x000fe20007fe0100 */
[----:B---3--:R-:W-:-:S05]  /*00f0*/  IMAD R9, R9, UR8, R4 ;  /* 0x0000000809097c24 */ /* 0x008fca000f8e0204 */
[----:B------:R-:W-:-:S04]  /*0100*/  ISETP.GE.AND P0, PT, R9, UR5, PT ;  /* 0x0000000509007c0c */ /* 0x000fc8000bf06270 */
[----:B------:R-:W-:-:S13]  /*0110*/  ISETP.GT.OR P0, PT, R2, UR4, P0 ;  /* 0x0000000402007c0c */ /* 0x000fda0008704670 */
[----:B------:R-:W-:Y:S05]  /*0120*/  @P0 EXIT ;  /* 0x000000000000094d */ /* 0x000fea0003800000 */
[----:B------:R-:W0:Y:S01]  /*0130*/  LDC.64 R4, c[0x0][0x390] ;  /* 0x0000e400ff047b82 */ /* 0x000e220000000a00 */
[----:B------:R-:W1:Y:S01]  /*0140*/  LDCU.64 UR6, c[0x0][0x358] ;  /* 0x00006b00ff0677ac */ /* 0x000e620008000a00 */
[----:B------:R-:W2:Y:S06]  /*0150*/  LDCU UR5, c[0x0][0x398] ;  /* 0x00007300ff0577ac */ /* 0x000eac0008000800 */
[----:B------:R-:W3:Y:S01]  /*0160*/  LDC.64 R2, c[0x0][0x388] ;  /* 0x0000e200ff027b82 */ /* 0x000ee20000000a00 */
[----:B0-----:R-:W-:-:S06]  /*0170*/  IMAD.WIDE.U32 R4, R9, 0x4, R4 ;  /* 0x0000000409047825 */ /* 0x001fcc00078e0004 */
[----:B-1----:R-:W2:Y:S01]  /*0180*/  LDG.E R4, desc[UR6][R4.64] ;  /* 0x0000000604047981 */ /* 0x002ea2000c1e1900 */
[----:B---3--:R-:W-:-:S06]  /*0190*/  IMAD.WIDE.U32 R2, R9, 0x4, R2 ;  /* 0x0000000409027825 */ /* 0x008fcc00078e0002 */
[----:B------:R0:W3:Y:S01]  /*01a0*/  LDG.E R2, desc[UR6][R2.64] ;  /* 0x0000000602027981 */ /* 0x0000e2000c1e1900 */
[----:B------:R-:W-:-:S05]  /*01b0*/  IMAD R6, R9, UR4, R9 ;  /* 0x0000000409067c24 */ /* 0x000fca000f8e0209 */
[----:B------:R-:W-:-:S05]  /*01c0*/  IADD3 R6, PT, PT, R7, R6, RZ ;  /* 0x0000000607067210 */ /* 0x000fca0007ffe0ff */
[----:B0-----:R-:W-:-:S04]  /*01d0*/  IMAD R3, R6, UR4, R6 ;  /* 0x0000000406037c24 */ /* 0x001fc8000f8e0206 */
[----:B------:R-:W-:Y:S01]  /*01e0*/  IMAD.IADD R5, R0, 0x1, R3 ;  /* 0x0000000100057824 */ /* 0x000fe200078e0203 */
[C---:B--2---:R-:W-:Y:S01]  /*01f0*/  IADD3 R13, PT, PT, R4.reuse, UR5, RZ ;  /* 0x00000005040d7c10 */ /* 0x044fe2000fffe0ff */
[----:B------:R-:W-:-:S03]  /*0200*/  VIADD R11, R4, -UR5 ;  /* 0x80000005040b7c36 */ /* 0x000fc60008000000 */
[----:B------:R-:W-:-:S04]  /*0210*/  ISETP.GT.AND P0, PT, R0, R13, PT ;  /* 0x0000000d0000720c */ /* 0x000fc80003f04270 */
[----:B------:R-:W-:Y:S01]  /*0220*/  ISETP.LT.OR P0, PT, R0, R11, P0 ;  /* 0x0000000b0000720c */ /* 0x000fe20000701670 */
[----:B---3--:R-:W-:-:S12]  /*0230*/  VIADD R10, R2, UR5 ;  /* 0x00000005020a7c36 */ /* 0x008fd80008000000 */
[----:B------:R-:W-:-:S04]  /*0240*/  @!P0 IADD3 R8, PT, PT, R2, -UR5, RZ ;  /* 0x8000000502088c10 */ /* 0x000fc8000fffe0ff */
[----:B------:R-:W-:-:S04]  /*0250*/  ISETP.GE.AND P0, PT, R7, R8, !P0 ;  /* 0x000000080700720c */ /* 0x000fc80004706270 */
[----:B------:R-:W-:-:S13]  /*0260*/  ISETP.GT.OR P0, PT, R7, R10, !P0 ;  /* 0x0000000a0700720c */ /* 0x000fda0004704670 */
[----:B------:R-:W-:Y:S05]  /*0270*/  @P0 BRA `(.L_x_0) ;  /* 0x00000000002c0947 */ /* 0x000fea0003800000 */
[----:B------:R-:W0:Y:S01]  /*0280*/  LDC.64 R2, c[0x0][0x380] ;  /* 0x0000e000ff027b82 */ /* 0x000e220000000a00 */
[----:B------:R-:W1:Y:S01]  /*0290*/  LDCU.64 UR4, c[0x0][0x3a0] ;  /* 0x00007400ff0477ac */ /* 0x000e620008000a00 */
[----:B0-----:R-:W-:-:S05]  /*02a0*/  IMAD.WIDE R2, R5, 0x8, R2 ;  /* 0x0000000805027825 */ /* 0x001fca00078e0202 */
[----:B------:R-:W1:Y:S02]  /*02b0*/  LDG.E.64 R4, desc[UR6][R2.64] ;  /* 0x0000000602047981 */ /* 0x000e64000c1e1b00 */
[----:B-1----:R-:W-:-:S14]  /*02c0*/  DSETP.GT.AND P0, PT, R4, UR4, PT ;  /* 0x0000000404007e2a */ /* 0x002fdc000bf04000 */
[----:B------:R-:W-:Y:S02]  /*02d0*/  @P0 MOV R4, 0x0 ;  /* 0x0000000000040802 */ /* 0x000fe40000000f00 */
[----:B------:R-:W-:-:S05]  /*02e0*/  @P0 MOV R5, 0x3ff00000 ;  /* 0x3ff0000000050802 */ /* 0x000fca0000000f00 */
[----:B------:R0:W-:Y:S01]  /*02f0*/  @P0 STG.E.64 desc[UR6][R2.64], R4 ;  /* 0x0000000402000986 */ /* 0x0001e2000c101b06 */
[----:B------:R-:W-:Y:S05]  /*0300*/  @P0 EXIT ;  /* 0x000000000000094d */ /* 0x000fea0003800000 */
[----:B------:R-:W-:Y:S01]  /*0310*/  STG.E.64 desc[UR6][R2.64], RZ ;  /* 0x000000ff02007986 */ /* 0x000fe2000c101b06 */
[----:B------:R-:W-:Y:S05]  /*0320*/  EXIT ;  /* 0x000000000000794d */ /* 0x000fea0003800000 */
.L_x_0:
[----:B------:R-:W0:Y:S02]  /*0330*/  LDC.64 R2, c[0x0][0x380] ;  /* 0x0000e000ff027b82 */ /* 0x000e240000000a00 */
[----:B0-----:R-:W-:-:S05]  /*0340*/  IMAD.WIDE R2, R5, 0x8, R2 ;  /* 0x0000000805027825 */ /* 0x001fca00078e0202 */
[----:B------:R-:W-:Y:S01]  /*0350*/  STG.E.64 desc[UR6][R2.64], RZ ;  /* 0x000000ff02007986 */ /* 0x000fe2000c101b06 */
[----:B------:R-:W-:Y:S05]  /*0360*/  EXIT ;  /* 0x000000000000794d */ /* 0x000fea0003800000 */
.L_x_1:
[----:B------:R-:W-:-:S00]  /*0370*/  BRA `(.L_x_1) ;  /* 0xfffffffc00fc7947 */ /* 0x000fc0000383ffff */
[----:B------:R-:W-:-:S00]  /*0380*/  NOP ;  /* 0x0000000000007918 */ /* 0x000fc00000000000 */
[----:B------:R-:W-:-:S00]  /*0390*/  NOP ;  /* 0x0000000000007918 */ /* 0x000fc00000000000 */
[----:B------:R-:W-:-:S00]  /*03a0*/  NOP ;  /* 0x0000000000007918 */ /* 0x000fc00000000000 */
[----:B------:R-:W-:-:S00]  /*03b0*/  NOP ;  /* 0x0000000000007918 */ /* 0x000fc00000000000 */
[----:B------:R-:W-:-:S00]  /*03c0*/  NOP ;  /* 0x0000000000007918 */ /* 0x000fc00000000000 */
[----:B------:R-:W-:-:S00]  /*03d0*/  NOP ;  /* 0x0000000000007918 */ /* 0x000fc00000000000 */
[----:B------:R-:W-:-:S00]  /*03e0*/  NOP ;  /* 0x0000000000007918 */ /* 0x000fc00000000000 */
[----:B------:R-:W-:-:S00]  /*03f0*/  NOP ;  /* 0x0000000000007918 */ /* 0x000fc00000000000 */
.L_x_2:


//--------------------- .nv.shared.reserved.0     --------------------------
	.section	.nv.shared.reserved.0,"aw",@nobits
	.weak		__nv_reservedSMEM_offset_0_alias
	.size		__nv_reservedSMEM_offset_0_alias, 0, 64
	.other		__nv_reservedSMEM_offset_0_alias,@"STO_CUDA_RESERVED_SHARED STV_DEFAULT"
__nv_reservedSMEM_offset_0_alias:
	.zero		0
	.zero		64


//--------------------- .nv.constant0._Z11around_peakPdPKiS1_idii --------------------------
	.section	.nv.constant0._Z11around_peakPdPKiS1_idii,"a",@progbits
	.sectionflags	@""
	.align	4
.nv.constant0._Z11around_peakPdPKiS1_idii:
	.zero		944


//--------------------- SYMBOLS --------------------------

	.type		.nv.reservedSmem.offset0,@object
	.size		.nv.reservedSmem.offset0,0x4
